//
// Generated by NVIDIA NVVM Compiler
//
// Compiler Build ID: CL-36424714
// Cuda compilation tools, release 13.0, V13.0.88
// Based on NVVM 20.0.0
//

.version 9.0
.target sm_100
.address_size 64

	// .globl	_ZN3cub18CUB_300001_SM_10006detail11EmptyKernelIvEEvv
.global .align 1 .b8 _ZN41_INTERNAL_0ba30c30_4_k_cu_fa0249dc_2359404cuda3std3__45__cpo5beginE[1];
.global .align 1 .b8 _ZN41_INTERNAL_0ba30c30_4_k_cu_fa0249dc_2359404cuda3std3__45__cpo3endE[1];
.global .align 1 .b8 _ZN41_INTERNAL_0ba30c30_4_k_cu_fa0249dc_2359404cuda3std3__45__cpo6cbeginE[1];
.global .align 1 .b8 _ZN41_INTERNAL_0ba30c30_4_k_cu_fa0249dc_2359404cuda3std3__45__cpo4cendE[1];
.global .align 1 .b8 _ZN41_INTERNAL_0ba30c30_4_k_cu_fa0249dc_2359404cuda3std3__45__cpo6rbeginE[1];
.global .align 1 .b8 _ZN41_INTERNAL_0ba30c30_4_k_cu_fa0249dc_2359404cuda3std3__45__cpo4rendE[1];
.global .align 1 .b8 _ZN41_INTERNAL_0ba30c30_4_k_cu_fa0249dc_2359404cuda3std3__45__cpo7crbeginE[1];
.global .align 1 .b8 _ZN41_INTERNAL_0ba30c30_4_k_cu_fa0249dc_2359404cuda3std3__45__cpo5crendE[1];
.global .align 1 .b8 _ZN41_INTERNAL_0ba30c30_4_k_cu_fa0249dc_2359404cuda3std3__443_GLOBAL__N__0ba30c30_4_k_cu_fa0249dc_2359406ignoreE[1];
.global .align 1 .b8 _ZN41_INTERNAL_0ba30c30_4_k_cu_fa0249dc_2359404cuda3std3__419piecewise_constructE[1];
.global .align 1 .b8 _ZN41_INTERNAL_0ba30c30_4_k_cu_fa0249dc_2359404cuda3std3__48in_placeE[1];
.global .align 1 .b8 _ZN41_INTERNAL_0ba30c30_4_k_cu_fa0249dc_2359404cuda3std3__420unreachable_sentinelE[1];
.global .align 1 .b8 _ZN41_INTERNAL_0ba30c30_4_k_cu_fa0249dc_2359404cuda3std3__47nulloptE[1];
.global .align 1 .b8 _ZN41_INTERNAL_0ba30c30_4_k_cu_fa0249dc_2359404cuda3std3__48unexpectE[1];
.global .align 1 .b8 _ZN41_INTERNAL_0ba30c30_4_k_cu_fa0249dc_2359404cuda3std6ranges3__45__cpo4swapE[1];
.global .align 1 .b8 _ZN41_INTERNAL_0ba30c30_4_k_cu_fa0249dc_2359404cuda3std6ranges3__45__cpo9iter_moveE[1];
.global .align 1 .b8 _ZN41_INTERNAL_0ba30c30_4_k_cu_fa0249dc_2359404cuda3std6ranges3__45__cpo5beginE[1];
.global .align 1 .b8 _ZN41_INTERNAL_0ba30c30_4_k_cu_fa0249dc_2359404cuda3std6ranges3__45__cpo3endE[1];
.global .align 1 .b8 _ZN41_INTERNAL_0ba30c30_4_k_cu_fa0249dc_2359404cuda3std6ranges3__45__cpo6cbeginE[1];
.global .align 1 .b8 _ZN41_INTERNAL_0ba30c30_4_k_cu_fa0249dc_2359404cuda3std6ranges3__45__cpo4cendE[1];
.global .align 1 .b8 _ZN41_INTERNAL_0ba30c30_4_k_cu_fa0249dc_2359404cuda3std6ranges3__45__cpo7advanceE[1];
.global .align 1 .b8 _ZN41_INTERNAL_0ba30c30_4_k_cu_fa0249dc_2359404cuda3std6ranges3__45__cpo9iter_swapE[1];
.global .align 1 .b8 _ZN41_INTERNAL_0ba30c30_4_k_cu_fa0249dc_2359404cuda3std6ranges3__45__cpo4nextE[1];
.global .align 1 .b8 _ZN41_INTERNAL_0ba30c30_4_k_cu_fa0249dc_2359404cuda3std6ranges3__45__cpo4prevE[1];
.global .align 1 .b8 _ZN41_INTERNAL_0ba30c30_4_k_cu_fa0249dc_2359404cuda3std6ranges3__45__cpo4dataE[1];
.global .align 1 .b8 _ZN41_INTERNAL_0ba30c30_4_k_cu_fa0249dc_2359404cuda3std6ranges3__45__cpo5cdataE[1];
.global .align 1 .b8 _ZN41_INTERNAL_0ba30c30_4_k_cu_fa0249dc_2359404cuda3std6ranges3__45__cpo4sizeE[1];
.global .align 1 .b8 _ZN41_INTERNAL_0ba30c30_4_k_cu_fa0249dc_2359404cuda3std6ranges3__45__cpo5ssizeE[1];
.global .align 1 .b8 _ZN41_INTERNAL_0ba30c30_4_k_cu_fa0249dc_2359404cuda3std6ranges3__45__cpo8distanceE[1];
.global .align 1 .b8 _ZN41_INTERNAL_0ba30c30_4_k_cu_fa0249dc_2359406thrust24THRUST_300001_SM_1000_NS8cuda_cub3parE[1];
.global .align 1 .b8 _ZN41_INTERNAL_0ba30c30_4_k_cu_fa0249dc_2359406thrust24THRUST_300001_SM_1000_NS8cuda_cub10par_nosyncE[1];
.global .align 1 .b8 _ZN41_INTERNAL_0ba30c30_4_k_cu_fa0249dc_2359406thrust24THRUST_300001_SM_1000_NS6system6detail10sequential3seqE[1];
.global .align 1 .b8 _ZN41_INTERNAL_0ba30c30_4_k_cu_fa0249dc_2359406thrust24THRUST_300001_SM_1000_NS12placeholders2_1E[1];
.global .align 1 .b8 _ZN41_INTERNAL_0ba30c30_4_k_cu_fa0249dc_2359406thrust24THRUST_300001_SM_1000_NS12placeholders2_2E[1];
.global .align 1 .b8 _ZN41_INTERNAL_0ba30c30_4_k_cu_fa0249dc_2359406thrust24THRUST_300001_SM_1000_NS12placeholders2_3E[1];
.global .align 1 .b8 _ZN41_INTERNAL_0ba30c30_4_k_cu_fa0249dc_2359406thrust24THRUST_300001_SM_1000_NS12placeholders2_4E[1];
.global .align 1 .b8 _ZN41_INTERNAL_0ba30c30_4_k_cu_fa0249dc_2359406thrust24THRUST_300001_SM_1000_NS12placeholders2_5E[1];
.global .align 1 .b8 _ZN41_INTERNAL_0ba30c30_4_k_cu_fa0249dc_2359406thrust24THRUST_300001_SM_1000_NS12placeholders2_6E[1];
.global .align 1 .b8 _ZN41_INTERNAL_0ba30c30_4_k_cu_fa0249dc_2359406thrust24THRUST_300001_SM_1000_NS12placeholders2_7E[1];
.global .align 1 .b8 _ZN41_INTERNAL_0ba30c30_4_k_cu_fa0249dc_2359406thrust24THRUST_300001_SM_1000_NS12placeholders2_8E[1];
.global .align 1 .b8 _ZN41_INTERNAL_0ba30c30_4_k_cu_fa0249dc_2359406thrust24THRUST_300001_SM_1000_NS12placeholders2_9E[1];
.global .align 1 .b8 _ZN41_INTERNAL_0ba30c30_4_k_cu_fa0249dc_2359406thrust24THRUST_300001_SM_1000_NS12placeholders3_10E[1];
.global .align 1 .b8 _ZN41_INTERNAL_0ba30c30_4_k_cu_fa0249dc_2359406thrust24THRUST_300001_SM_1000_NS3seqE[1];

.visible .entry _ZN3cub18CUB_300001_SM_10006detail11EmptyKernelIvEEvv()
{


	ret;

}


// ===== COMPILED SASS (sm_100) =====

	.target	sm_100

	.elftype	@"ET_EXEC"


//--------------------- .note.nv.tkinfo           --------------------------
	.section	.note.nv.tkinfo,"",@"SHT_NOTE"
	.sectionflags	@"SHF_NOTE_NV_TKINFO"
	.tkinfo
        /*0018*/ 	.word	0x00000002
        /*0030*/ 	.string	""
        /*0030*/ 	.string	"ptxas"
        /*0030*/ 	.string	"Cuda compilation tools, release 13.0, V13.0.88"
        /*0030*/ 	.string	"Build cuda_13.0.r13.0/compiler.36424714_0"
        /*0030*/ 	.string	"-arch sm_100 -m 64 "



//--------------------- .note.nv.cuinfo           --------------------------
	.section	.note.nv.cuinfo,"",@"SHT_NOTE"
	.sectionflags	@"SHF_NOTE_NV_CUINFO"
        /*0018*/ 	.short	0x0002
        /*001a*/ 	.short	0x0064
        /*001c*/ 	.short	0x0082
	.zero		2


//--------------------- .nv.info                  --------------------------
	.section	.nv.info,"",@"SHT_CUDA_INFO"
	.align	4


	//----- nvinfo : EIATTR_REGCOUNT
	.align		4
        /*0000*/ 	.byte	0x04, 0x2f
        /*0002*/ 	.short	(.L_44 - .L_43)
	.align		4
.L_43:
        /*0004*/ 	.word	index@(_ZN3cub18CUB_300001_SM_10006detail11EmptyKernelIvEEvv)
        /*0008*/ 	.word	0x00000004


	//----- nvinfo : EIATTR_FRAME_SIZE
	.align		4
.L_44:
        /*000c*/ 	.byte	0x04, 0x11
        /*000e*/ 	.short	(.L_46 - .L_45)
	.align		4
.L_45:
        /*0010*/ 	.word	index@(_ZN3cub18CUB_300001_SM_10006detail11EmptyKernelIvEEvv)
        /*0014*/ 	.word	0x00000000


	//----- nvinfo : EIATTR_MIN_STACK_SIZE
	.align		4
.L_46:
        /*0018*/ 	.byte	0x04, 0x12
        /*001a*/ 	.short	(.L_48 - .L_47)
	.align		4
.L_47:
        /*001c*/ 	.word	index@(_ZN3cub18CUB_300001_SM_10006detail11EmptyKernelIvEEvv)
        /*0020*/ 	.word	0x00000000
.L_48:


//--------------------- .nv.compat                --------------------------
	.section	.nv.compat,"",@"SHT_CUDA_COMPAT_INFO"
	.align	4
        /*0000*/ 	.byte	0x02, 0x09, 0x00, 0x00, 0x02, 0x02, 0x01, 0x00, 0x02, 0x05, 0x05, 0x00, 0x03, 0x07, 0x01, 0x01
        /*0010*/ 	.byte	0x02, 0x03, 0x00, 0x00, 0x02, 0x06, 0x01, 0x00, 0x04, 0x0b, 0x08, 0x00, 0x09, 0x00, 0x00, 0x00
        /*0020*/ 	.byte	0x00, 0x00, 0x00, 0x00


//--------------------- .nv.info._ZN3cub18CUB_300001_SM_10006detail11EmptyKernelIvEEvv --------------------------
	.section	.nv.info._ZN3cub18CUB_300001_SM_10006detail11EmptyKernelIvEEvv,"",@"SHT_CUDA_INFO"
	.sectionflags	@""
	.align	4


	//----- nvinfo : EIATTR_CUDA_API_VERSION
	.align		4
        /*0000*/ 	.byte	0x04, 0x37
        /*0002*/ 	.short	(.L_50 - .L_49)
.L_49:
        /*0004*/ 	.word	0x00000082


	//----- nvinfo : EIATTR_SPARSE_MMA_MASK
	.align		4
.L_50:
        /*0008*/ 	.byte	0x03, 0x50
        /*000a*/ 	.short	0x0000


	//----- nvinfo : EIATTR_MAXREG_COUNT
	.align		4
        /*000c*/ 	.byte	0x03, 0x1b
        /*000e*/ 	.short	0x00ff


	//----- nvinfo : EIATTR_MERCURY_ISA_VERSION
	.align		4
        /*0010*/ 	.byte	0x03, 0x5f
        /*0012*/ 	.short	0x0101


	//----- nvinfo : EIATTR_VRC_CTA_INIT_COUNT
	.align		4
        /*0014*/ 	.byte	0x02, 0x4a
	.zero		1
	.zero		1


	//----- nvinfo : EIATTR_EXIT_INSTR_OFFSETS
	.align		4
        /*0018*/ 	.byte	0x04, 0x1c
        /*001a*/ 	.short	(.L_52 - .L_51)


	//   ....[0]....
.L_51:
        /*001c*/ 	.word	0x00000010


	//----- nvinfo : EIATTR_SW_WAR
	.align		4
.L_52:
        /*0020*/ 	.byte	0x04, 0x36
        /*0022*/ 	.short	(.L_54 - .L_53)
.L_53:
        /*0024*/ 	.word	0x00000008
.L_54:


//--------------------- .nv.callgraph             --------------------------
	.section	.nv.callgraph,"",@"SHT_CUDA_CALLGRAPH"
	.align	4
	.sectionentsize	8
	.align		4
        /*0000*/ 	.word	0x00000000
	.align		4
        /*0004*/ 	.word	0xffffffff
	.align		4
        /*0008*/ 	.word	0x00000000
	.align		4
        /*000c*/ 	.word	0xfffffffe
	.align		4
        /*0010*/ 	.word	0x00000000
	.align		4
        /*0014*/ 	.word	0xfffffffd
	.align		4
        /*0018*/ 	.word	0x00000000
	.align		4
        /*001c*/ 	.word	0xfffffffc


//--------------------- .nv.constant4             --------------------------
	.section	.nv.constant4,"a",@progbits
	.align	8
	.align		8
.nv.constant4:
        /*0000*/ 	.dword	_ZN41_INTERNAL_0ba30c30_4_k_cu_fa0249dc_2362934cuda3std3__45__cpo5beginE
	.align		8
        /*0008*/ 	.dword	_ZN41_INTERNAL_0ba30c30_4_k_cu_fa0249dc_2362934cuda3std3__45__cpo3endE
	.align		8
        /*0010*/ 	.dword	_ZN41_INTERNAL_0ba30c30_4_k_cu_fa0249dc_2362934cuda3std3__45__cpo6cbeginE
	.align		8
        /*0018*/ 	.dword	_ZN41_INTERNAL_0ba30c30_4_k_cu_fa0249dc_2362934cuda3std3__45__cpo4cendE
	.align		8
        /*0020*/ 	.dword	_ZN41_INTERNAL_0ba30c30_4_k_cu_fa0249dc_2362934cuda3std3__45__cpo6rbeginE
	.align		8
        /*0028*/ 	.dword	_ZN41_INTERNAL_0ba30c30_4_k_cu_fa0249dc_2362934cuda3std3__45__cpo4rendE
	.align		8
        /*0030*/ 	.dword	_ZN41_INTERNAL_0ba30c30_4_k_cu_fa0249dc_2362934cuda3std3__45__cpo7crbeginE
	.align		8
        /*0038*/ 	.dword	_ZN41_INTERNAL_0ba30c30_4_k_cu_fa0249dc_2362934cuda3std3__45__cpo5crendE
	.align		8
        /*0040*/ 	.dword	_ZN41_INTERNAL_0ba30c30_4_k_cu_fa0249dc_2362934cuda3std3__443_GLOBAL__N__0ba30c30_4_k_cu_fa0249dc_2362936ignoreE
	.align		8
        /*0048*/ 	.dword	_ZN41_INTERNAL_0ba30c30_4_k_cu_fa0249dc_2362934cuda3std3__419piecewise_constructE
	.align		8
        /*0050*/ 	.dword	_ZN41_INTERNAL_0ba30c30_4_k_cu_fa0249dc_2362934cuda3std3__48in_placeE
	.align		8
        /*0058*/ 	.dword	_ZN41_INTERNAL_0ba30c30_4_k_cu_fa0249dc_2362934cuda3std3__420unreachable_sentinelE
	.align		8
        /*0060*/ 	.dword	_ZN41_INTERNAL_0ba30c30_4_k_cu_fa0249dc_2362934cuda3std3__47nulloptE
	.align		8
        /*0068*/ 	.dword	_ZN41_INTERNAL_0ba30c30_4_k_cu_fa0249dc_2362934cuda3std3__48unexpectE
	.align		8
        /*0070*/ 	.dword	_ZN41_INTERNAL_0ba30c30_4_k_cu_fa0249dc_2362934cuda3std6ranges3__45__cpo4swapE
	.align		8
        /*0078*/ 	.dword	_ZN41_INTERNAL_0ba30c30_4_k_cu_fa0249dc_2362934cuda3std6ranges3__45__cpo9iter_moveE
	.align		8
        /*0080*/ 	.dword	_ZN41_INTERNAL_0ba30c30_4_k_cu_fa0249dc_2362934cuda3std6ranges3__45__cpo5beginE
	.align		8
        /*0088*/ 	.dword	_ZN41_INTERNAL_0ba30c30_4_k_cu_fa0249dc_2362934cuda3std6ranges3__45__cpo3endE
	.align		8
        /*0090*/ 	.dword	_ZN41_INTERNAL_0ba30c30_4_k_cu_fa0249dc_2362934cuda3std6ranges3__45__cpo6cbeginE
	.align		8
        /*0098*/ 	.dword	_ZN41_INTERNAL_0ba30c30_4_k_cu_fa0249dc_2362934cuda3std6ranges3__45__cpo4cendE
	.align		8
        /*00a0*/ 	.dword	_ZN41_INTERNAL_0ba30c30_4_k_cu_fa0249dc_2362934cuda3std6ranges3__45__cpo7advanceE
	.align		8
        /*00a8*/ 	.dword	_ZN41_INTERNAL_0ba30c30_4_k_cu_fa0249dc_2362934cuda3std6ranges3__45__cpo9iter_swapE
	.align		8
        /*00b0*/ 	.dword	_ZN41_INTERNAL_0ba30c30_4_k_cu_fa0249dc_2362934cuda3std6ranges3__45__cpo4nextE
	.align		8
        /*00b8*/ 	.dword	_ZN41_INTERNAL_0ba30c30_4_k_cu_fa0249dc_2362934cuda3std6ranges3__45__cpo4prevE
	.align		8
        /*00c0*/ 	.dword	_ZN41_INTERNAL_0ba30c30_4_k_cu_fa0249dc_2362934cuda3std6ranges3__45__cpo4dataE
	.align		8
        /*00c8*/ 	.dword	_ZN41_INTERNAL_0ba30c30_4_k_cu_fa0249dc_2362934cuda3std6ranges3__45__cpo5cdataE
	.align		8
        /*00d0*/ 	.dword	_ZN41_INTERNAL_0ba30c30_4_k_cu_fa0249dc_2362934cuda3std6ranges3__45__cpo4sizeE
	.align		8
        /*00d8*/ 	.dword	_ZN41_INTERNAL_0ba30c30_4_k_cu_fa0249dc_2362934cuda3std6ranges3__45__cpo5ssizeE
	.align		8
        /*00e0*/ 	.dword	_ZN41_INTERNAL_0ba30c30_4_k_cu_fa0249dc_2362934cuda3std6ranges3__45__cpo8distanceE
	.align		8
        /*00e8*/ 	.dword	_ZN41_INTERNAL_0ba30c30_4_k_cu_fa0249dc_2362936thrust24THRUST_300001_SM_1000_NS8cuda_cub3parE
	.align		8
        /*00f0*/ 	.dword	_ZN41_INTERNAL_0ba30c30_4_k_cu_fa0249dc_2362936thrust24THRUST_300001_SM_1000_NS8cuda_cub10par_nosyncE
	.align		8
        /*00f8*/ 	.dword	_ZN41_INTERNAL_0ba30c30_4_k_cu_fa0249dc_2362936thrust24THRUST_300001_SM_1000_NS6system6detail10sequential3seqE
	.align		8
        /*0100*/ 	.dword	_ZN41_INTERNAL_0ba30c30_4_k_cu_fa0249dc_2362936thrust24THRUST_300001_SM_1000_NS12placeholders2_1E
	.align		8
        /*0108*/ 	.dword	_ZN41_INTERNAL_0ba30c30_4_k_cu_fa0249dc_2362936thrust24THRUST_300001_SM_1000_NS12placeholders2_2E
	.align		8
        /*0110*/ 	.dword	_ZN41_INTERNAL_0ba30c30_4_k_cu_fa0249dc_2362936thrust24THRUST_300001_SM_1000_NS12placeholders2_3E
	.align		8
        /*0118*/ 	.dword	_ZN41_INTERNAL_0ba30c30_4_k_cu_fa0249dc_2362936thrust24THRUST_300001_SM_1000_NS12placeholders2_4E
	.align		8
        /*0120*/ 	.dword	_ZN41_INTERNAL_0ba30c30_4_k_cu_fa0249dc_2362936thrust24THRUST_300001_SM_1000_NS12placeholders2_5E
	.align		8
        /*0128*/ 	.dword	_ZN41_INTERNAL_0ba30c30_4_k_cu_fa0249dc_2362936thrust24THRUST_300001_SM_1000_NS12placeholders2_6E
	.align		8
        /*0130*/ 	.dword	_ZN41_INTERNAL_0ba30c30_4_k_cu_fa0249dc_2362936thrust24THRUST_300001_SM_1000_NS12placeholders2_7E
	.align		8
        /*0138*/ 	.dword	_ZN41_INTERNAL_0ba30c30_4_k_cu_fa0249dc_2362936thrust24THRUST_300001_SM_1000_NS12placeholders2_8E
	.align		8
        /*0140*/ 	.dword	_ZN41_INTERNAL_0ba30c30_4_k_cu_fa0249dc_2362936thrust24THRUST_300001_SM_1000_NS12placeholders2_9E
	.align		8
        /*0148*/ 	.dword	_ZN41_INTERNAL_0ba30c30_4_k_cu_fa0249dc_2362936thrust24THRUST_300001_SM_1000_NS12placeholders3_10E
	.align		8
        /*0150*/ 	.dword	_ZN41_INTERNAL_0ba30c30_4_k_cu_fa0249dc_2362936thrust24THRUST_300001_SM_1000_NS3seqE


//--------------------- .text._ZN3cub18CUB_300001_SM_10006detail11EmptyKernelIvEEvv --------------------------
	.section	.text._ZN3cub18CUB_300001_SM_10006detail11EmptyKernelIvEEvv,"ax",@progbits
	.align	128
        .global         _ZN3cub18CUB_300001_SM_10006detail11EmptyKernelIvEEvv
        .type           _ZN3cub18CUB_300001_SM_10006detail11EmptyKernelIvEEvv,@function
        .size           _ZN3cub18CUB_300001_SM_10006detail11EmptyKernelIvEEvv,(.L_x_1 - _ZN3cub18CUB_300001_SM_10006detail11EmptyKernelIvEEvv)
        .other          _ZN3cub18CUB_300001_SM_10006detail11EmptyKernelIvEEvv,@"STO_CUDA_ENTRY STV_DEFAULT"
_ZN3cub18CUB_300001_SM_10006detail11EmptyKernelIvEEvv:
.text._ZN3cub18CUB_300001_SM_10006detail11EmptyKernelIvEEvv:
[----:B------:R-:W-:Y:S01]  /*0000*/  LDC R1, c[0x0][0x37c] ;  /* 0x0000df00ff017b82 */ /* 0x000fe20000000800 */
[----:B------:R-:W-:Y:S05]  /*0010*/  EXIT ;  /* 0x000000000000794d */ /* 0x000fea0003800000 */
.L_x_0:
[----:B------:R-:W-:-:S00]  /*0020*/  BRA `(.L_x_0) ;  /* 0xfffffffc00fc7947 */ /* 0x000fc0000383ffff */
[----:B------:R-:W-:-:S00]  /*0030*/  NOP ;  /* 0x0000000000007918 */ /* 0x000fc00000000000 */
        /* <DEDUP_REMOVED lines=12> */
.L_x_1:


//--------------------- .nv.shared.reserved.0     --------------------------
	.section	.nv.shared.reserved.0,"aw",@nobits
	.weak		__nv_reservedSMEM_offset_0_alias
	.size		__nv_reservedSMEM_offset_0_alias, 0, 64
	.other		__nv_reservedSMEM_offset_0_alias,@"STO_CUDA_RESERVED_SHARED STV_DEFAULT"
__nv_reservedSMEM_offset_0_alias:
	.zero		0
	.zero		64


//--------------------- .nv.global                --------------------------
	.section	.nv.global,"aw",@nobits
.nv.global:
	.type		_ZN41_INTERNAL_0ba30c30_4_k_cu_fa0249dc_2362936thrust24THRUST_300001_SM_1000_NS3seqE,@object
	.size		_ZN41_INTERNAL_0ba30c30_4_k_cu_fa0249dc_2362936thrust24THRUST_300001_SM_1000_NS3seqE,(_ZN41_INTERNAL_0ba30c30_4_k_cu_fa0249dc_2362934cuda3std3__48in_placeE - _ZN41_INTERNAL_0ba30c30_4_k_cu_fa0249dc_2362936thrust24THRUST_300001_SM_1000_NS3seqE)
_ZN41_INTERNAL_0ba30c30_4_k_cu_fa0249dc_2362936thrust24THRUST_300001_SM_1000_NS3seqE:
	.zero		1
	.type		_ZN41_INTERNAL_0ba30c30_4_k_cu_fa0249dc_2362934cuda3std3__48in_placeE,@object
	.size		_ZN41_INTERNAL_0ba30c30_4_k_cu_fa0249dc_2362934cuda3std3__48in_placeE,(_ZN41_INTERNAL_0ba30c30_4_k_cu_fa0249dc_2362934cuda3std6ranges3__45__cpo4sizeE - _ZN41_INTERNAL_0ba30c30_4_k_cu_fa0249dc_2362934cuda3std3__48in_placeE)
_ZN41_INTERNAL_0ba30c30_4_k_cu_fa0249dc_2362934cuda3std3__48in_placeE:
	.zero		1
	.type		_ZN41_INTERNAL_0ba30c30_4_k_cu_fa0249dc_2362934cuda3std6ranges3__45__cpo4sizeE,@object
	.size		_ZN41_INTERNAL_0ba30c30_4_k_cu_fa0249dc_2362934cuda3std6ranges3__45__cpo4sizeE,(_ZN41_INTERNAL_0ba30c30_4_k_cu_fa0249dc_2362936thrust24THRUST_300001_SM_1000_NS12placeholders2_3E - _ZN41_INTERNAL_0ba30c30_4_k_cu_fa0249dc_2362934cuda3std6ranges3__45__cpo4sizeE)
_ZN41_INTERNAL_0ba30c30_4_k_cu_fa0249dc_2362934cuda3std6ranges3__45__cpo4sizeE:
	.zero		1
	.type		_ZN41_INTERNAL_0ba30c30_4_k_cu_fa0249dc_2362936thrust24THRUST_300001_SM_1000_NS12placeholders2_3E,@object
	.size		_ZN41_INTERNAL_0ba30c30_4_k_cu_fa0249dc_2362936thrust24THRUST_300001_SM_1000_NS12placeholders2_3E,(_ZN41_INTERNAL_0ba30c30_4_k_cu_fa0249dc_2362934cuda3std3__45__cpo6cbeginE - _ZN41_INTERNAL_0ba30c30_4_k_cu_fa0249dc_2362936thrust24THRUST_300001_SM_1000_NS12placeholders2_3E)
_ZN41_INTERNAL_0ba30c30_4_k_cu_fa0249dc_2362936thrust24THRUST_300001_SM_1000_NS12placeholders2_3E:
	.zero		1
	.type		_ZN41_INTERNAL_0ba30c30_4_k_cu_fa0249dc_2362934cuda3std3__45__cpo6cbeginE,@object
	.size		_ZN41_INTERNAL_0ba30c30_4_k_cu_fa0249dc_2362934cuda3std3__45__cpo6cbeginE,(_ZN41_INTERNAL_0ba30c30_4_k_cu_fa0249dc_2362934cuda3std6ranges3__45__cpo6cbeginE - _ZN41_INTERNAL_0ba30c30_4_k_cu_fa0249dc_2362934cuda3std3__45__cpo6cbeginE)
_ZN41_INTERNAL_0ba30c30_4_k_cu_fa0249dc_2362934cuda3std3__45__cpo6cbeginE:
	.zero		1
	.type		_ZN41_INTERNAL_0ba30c30_4_k_cu_fa0249dc_2362934cuda3std6ranges3__45__cpo6cbeginE,@object
	.size		_ZN41_INTERNAL_0ba30c30_4_k_cu_fa0249dc_2362934cuda3std6ranges3__45__cpo6cbeginE,(_ZN41_INTERNAL_0ba30c30_4_k_cu_fa0249dc_2362936thrust24THRUST_300001_SM_1000_NS12placeholders2_7E - _ZN41_INTERNAL_0ba30c30_4_k_cu_fa0249dc_2362934cuda3std6ranges3__45__cpo6cbeginE)
_ZN41_INTERNAL_0ba30c30_4_k_cu_fa0249dc_2362934cuda3std6ranges3__45__cpo6cbeginE:
	.zero		1
	.type		_ZN41_INTERNAL_0ba30c30_4_k_cu_fa0249dc_2362936thrust24THRUST_300001_SM_1000_NS12placeholders2_7E,@object
	.size		_ZN41_INTERNAL_0ba30c30_4_k_cu_fa0249dc_2362936thrust24THRUST_300001_SM_1000_NS12placeholders2_7E,(_ZN41_INTERNAL_0ba30c30_4_k_cu_fa0249dc_2362934cuda3std3__45__cpo7crbeginE - _ZN41_INTERNAL_0ba30c30_4_k_cu_fa0249dc_2362936thrust24THRUST_300001_SM_1000_NS12placeholders2_7E)
_ZN41_INTERNAL_0ba30c30_4_k_cu_fa0249dc_2362936thrust24THRUST_300001_SM_1000_NS12placeholders2_7E:
	.zero		1
	.type		_ZN41_INTERNAL_0ba30c30_4_k_cu_fa0249dc_2362934cuda3std3__45__cpo7crbeginE,@object
	.size		_ZN41_INTERNAL_0ba30c30_4_k_cu_fa0249dc_2362934cuda3std3__45__cpo7crbeginE,(_ZN41_INTERNAL_0ba30c30_4_k_cu_fa0249dc_2362934cuda3std6ranges3__45__cpo4nextE - _ZN41_INTERNAL_0ba30c30_4_k_cu_fa0249dc_2362934cuda3std3__45__cpo7crbeginE)
_ZN41_INTERNAL_0ba30c30_4_k_cu_fa0249dc_2362934cuda3std3__45__cpo7crbeginE:
	.zero		1
	.type		_ZN41_INTERNAL_0ba30c30_4_k_cu_fa0249dc_2362934cuda3std6ranges3__45__cpo4nextE,@object
	.size		_ZN41_INTERNAL_0ba30c30_4_k_cu_fa0249dc_2362934cuda3std6ranges3__45__cpo4nextE,(_ZN41_INTERNAL_0ba30c30_4_k_cu_fa0249dc_2362934cuda3std6ranges3__45__cpo4swapE - _ZN41_INTERNAL_0ba30c30_4_k_cu_fa0249dc_2362934cuda3std6ranges3__45__cpo4nextE)
_ZN41_INTERNAL_0ba30c30_4_k_cu_fa0249dc_2362934cuda3std6ranges3__45__cpo4nextE:
	.zero		1
	.type		_ZN41_INTERNAL_0ba30c30_4_k_cu_fa0249dc_2362934cuda3std6ranges3__45__cpo4swapE,@object
	.size		_ZN41_INTERNAL_0ba30c30_4_k_cu_fa0249dc_2362934cuda3std6ranges3__45__cpo4swapE,(_ZN41_INTERNAL_0ba30c30_4_k_cu_fa0249dc_2362936thrust24THRUST_300001_SM_1000_NS8cuda_cub10par_nosyncE - _ZN41_INTERNAL_0ba30c30_4_k_cu_fa0249dc_2362934cuda3std6ranges3__45__cpo4swapE)
_ZN41_INTERNAL_0ba30c30_4_k_cu_fa0249dc_2362934cuda3std6ranges3__45__cpo4swapE:
	.zero		1
	.type		_ZN41_INTERNAL_0ba30c30_4_k_cu_fa0249dc_2362936thrust24THRUST_300001_SM_1000_NS8cuda_cub10par_nosyncE,@object
	.size		_ZN41_INTERNAL_0ba30c30_4_k_cu_fa0249dc_2362936thrust24THRUST_300001_SM_1000_NS8cuda_cub10par_nosyncE,(_ZN41_INTERNAL_0ba30c30_4_k_cu_fa0249dc_2362936thrust24THRUST_300001_SM_1000_NS12placeholders2_9E - _ZN41_INTERNAL_0ba30c30_4_k_cu_fa0249dc_2362936thrust24THRUST_300001_SM_1000_NS8cuda_cub10par_nosyncE)
_ZN41_INTERNAL_0ba30c30_4_k_cu_fa0249dc_2362936thrust24THRUST_300001_SM_1000_NS8cuda_cub10par_nosyncE:
	.zero		1
	.type		_ZN41_INTERNAL_0ba30c30_4_k_cu_fa0249dc_2362936thrust24THRUST_300001_SM_1000_NS12placeholders2_9E,@object
	.size		_ZN41_INTERNAL_0ba30c30_4_k_cu_fa0249dc_2362936thrust24THRUST_300001_SM_1000_NS12placeholders2_9E,(_ZN41_INTERNAL_0ba30c30_4_k_cu_fa0249dc_2362934cuda3std3__443_GLOBAL__N__0ba30c30_4_k_cu_fa0249dc_2362936ignoreE - _ZN41_INTERNAL_0ba30c30_4_k_cu_fa0249dc_2362936thrust24THRUST_300001_SM_1000_NS12placeholders2_9E)
_ZN41_INTERNAL_0ba30c30_4_k_cu_fa0249dc_2362936thrust24THRUST_300001_SM_1000_NS12placeholders2_9E:
	.zero		1
	.type		_ZN41_INTERNAL_0ba30c30_4_k_cu_fa0249dc_2362934cuda3std3__443_GLOBAL__N__0ba30c30_4_k_cu_fa0249dc_2362936ignoreE,@object
	.size		_ZN41_INTERNAL_0ba30c30_4_k_cu_fa0249dc_2362934cuda3std3__443_GLOBAL__N__0ba30c30_4_k_cu_fa0249dc_2362936ignoreE,(_ZN41_INTERNAL_0ba30c30_4_k_cu_fa0249dc_2362934cuda3std6ranges3__45__cpo4dataE - _ZN41_INTERNAL_0ba30c30_4_k_cu_fa0249dc_2362934cuda3std3__443_GLOBAL__N__0ba30c30_4_k_cu_fa0249dc_2362936ignoreE)
_ZN41_INTERNAL_0ba30c30_4_k_cu_fa0249dc_2362934cuda3std3__443_GLOBAL__N__0ba30c30_4_k_cu_fa0249dc_2362936ignoreE:
	.zero		1
	.type		_ZN41_INTERNAL_0ba30c30_4_k_cu_fa0249dc_2362934cuda3std6ranges3__45__cpo4dataE,@object
	.size		_ZN41_INTERNAL_0ba30c30_4_k_cu_fa0249dc_2362934cuda3std6ranges3__45__cpo4dataE,(_ZN41_INTERNAL_0ba30c30_4_k_cu_fa0249dc_2362936thrust24THRUST_300001_SM_1000_NS12placeholders2_1E - _ZN41_INTERNAL_0ba30c30_4_k_cu_fa0249dc_2362934cuda3std6ranges3__45__cpo4dataE)
_ZN41_INTERNAL_0ba30c30_4_k_cu_fa0249dc_2362934cuda3std6ranges3__45__cpo4dataE:
	.zero		1
	.type		_ZN41_INTERNAL_0ba30c30_4_k_cu_fa0249dc_2362936thrust24THRUST_300001_SM_1000_NS12placeholders2_1E,@object
	.size		_ZN41_INTERNAL_0ba30c30_4_k_cu_fa0249dc_2362936thrust24THRUST_300001_SM_1000_NS12placeholders2_1E,(_ZN41_INTERNAL_0ba30c30_4_k_cu_fa0249dc_2362934cuda3std3__45__cpo5beginE - _ZN41_INTERNAL_0ba30c30_4_k_cu_fa0249dc_2362936thrust24THRUST_300001_SM_1000_NS12placeholders2_1E)
_ZN41_INTERNAL_0ba30c30_4_k_cu_fa0249dc_2362936thrust24THRUST_300001_SM_1000_NS12placeholders2_1E:
	.zero		1
	.type		_ZN41_INTERNAL_0ba30c30_4_k_cu_fa0249dc_2362934cuda3std3__45__cpo5beginE,@object
	.size		_ZN41_INTERNAL_0ba30c30_4_k_cu_fa0249dc_2362934cuda3std3__45__cpo5beginE,(_ZN41_INTERNAL_0ba30c30_4_k_cu_fa0249dc_2362934cuda3std6ranges3__45__cpo5beginE - _ZN41_INTERNAL_0ba30c30_4_k_cu_fa0249dc_2362934cuda3std3__45__cpo5beginE)
_ZN41_INTERNAL_0ba30c30_4_k_cu_fa0249dc_2362934cuda3std3__45__cpo5beginE:
	.zero		1
	.type		_ZN41_INTERNAL_0ba30c30_4_k_cu_fa0249dc_2362934cuda3std6ranges3__45__cpo5beginE,@object
	.size		_ZN41_INTERNAL_0ba30c30_4_k_cu_fa0249dc_2362934cuda3std6ranges3__45__cpo5beginE,(_ZN41_INTERNAL_0ba30c30_4_k_cu_fa0249dc_2362936thrust24THRUST_300001_SM_1000_NS12placeholders2_5E - _ZN41_INTERNAL_0ba30c30_4_k_cu_fa0249dc_2362934cuda3std6ranges3__45__cpo5beginE)
_ZN41_INTERNAL_0ba30c30_4_k_cu_fa0249dc_2362934cuda3std6ranges3__45__cpo5beginE:
	.zero		1
	.type		_ZN41_INTERNAL_0ba30c30_4_k_cu_fa0249dc_2362936thrust24THRUST_300001_SM_1000_NS12placeholders2_5E,@object
	.size		_ZN41_INTERNAL_0ba30c30_4_k_cu_fa0249dc_2362936thrust24THRUST_300001_SM_1000_NS12placeholders2_5E,(_ZN41_INTERNAL_0ba30c30_4_k_cu_fa0249dc_2362934cuda3std3__45__cpo6rbeginE - _ZN41_INTERNAL_0ba30c30_4_k_cu_fa0249dc_2362936thrust24THRUST_300001_SM_1000_NS12placeholders2_5E)
_ZN41_INTERNAL_0ba30c30_4_k_cu_fa0249dc_2362936thrust24THRUST_300001_SM_1000_NS12placeholders2_5E:
	.zero		1
	.type		_ZN41_INTERNAL_0ba30c30_4_k_cu_fa0249dc_2362934cuda3std3__45__cpo6rbeginE,@object
	.size		_ZN41_INTERNAL_0ba30c30_4_k_cu_fa0249dc_2362934cuda3std3__45__cpo6rbeginE,(_ZN41_INTERNAL_0ba30c30_4_k_cu_fa0249dc_2362934cuda3std6ranges3__45__cpo7advanceE - _ZN41_INTERNAL_0ba30c30_4_k_cu_fa0249dc_2362934cuda3std3__45__cpo6rbeginE)
_ZN41_INTERNAL_0ba30c30_4_k_cu_fa0249dc_2362934cuda3std3__45__cpo6rbeginE:
	.zero		1
	.type		_ZN41_INTERNAL_0ba30c30_4_k_cu_fa0249dc_2362934cuda3std6ranges3__45__cpo7advanceE,@object
	.size		_ZN41_INTERNAL_0ba30c30_4_k_cu_fa0249dc_2362934cuda3std6ranges3__45__cpo7advanceE,(_ZN41_INTERNAL_0ba30c30_4_k_cu_fa0249dc_2362934cuda3std3__47nulloptE - _ZN41_INTERNAL_0ba30c30_4_k_cu_fa0249dc_2362934cuda3std6ranges3__45__cpo7advanceE)
_ZN41_INTERNAL_0ba30c30_4_k_cu_fa0249dc_2362934cuda3std6ranges3__45__cpo7advanceE:
	.zero		1
	.type		_ZN41_INTERNAL_0ba30c30_4_k_cu_fa0249dc_2362934cuda3std3__47nulloptE,@object
	.size		_ZN41_INTERNAL_0ba30c30_4_k_cu_fa0249dc_2362934cuda3std3__47nulloptE,(_ZN41_INTERNAL_0ba30c30_4_k_cu_fa0249dc_2362934cuda3std6ranges3__45__cpo8distanceE - _ZN41_INTERNAL_0ba30c30_4_k_cu_fa0249dc_2362934cuda3std3__47nulloptE)
_ZN41_INTERNAL_0ba30c30_4_k_cu_fa0249dc_2362934cuda3std3__47nulloptE:
	.zero		1
	.type		_ZN41_INTERNAL_0ba30c30_4_k_cu_fa0249dc_2362934cuda3std6ranges3__45__cpo8distanceE,@object
	.size		_ZN41_INTERNAL_0ba30c30_4_k_cu_fa0249dc_2362934cuda3std6ranges3__45__cpo8distanceE,(_ZN41_INTERNAL_0ba30c30_4_k_cu_fa0249dc_2362936thrust24THRUST_300001_SM_1000_NS12placeholders3_10E - _ZN41_INTERNAL_0ba30c30_4_k_cu_fa0249dc_2362934cuda3std6ranges3__45__cpo8distanceE)
_ZN41_INTERNAL_0ba30c30_4_k_cu_fa0249dc_2362934cuda3std6ranges3__45__cpo8distanceE:
	.zero		1
	.type		_ZN41_INTERNAL_0ba30c30_4_k_cu_fa0249dc_2362936thrust24THRUST_300001_SM_1000_NS12placeholders3_10E,@object
	.size		_ZN41_INTERNAL_0ba30c30_4_k_cu_fa0249dc_2362936thrust24THRUST_300001_SM_1000_NS12placeholders3_10E,(_ZN41_INTERNAL_0ba30c30_4_k_cu_fa0249dc_2362934cuda3std3__419piecewise_constructE - _ZN41_INTERNAL_0ba30c30_4_k_cu_fa0249dc_2362936thrust24THRUST_300001_SM_1000_NS12placeholders3_10E)
_ZN41_INTERNAL_0ba30c30_4_k_cu_fa0249dc_2362936thrust24THRUST_300001_SM_1000_NS12placeholders3_10E:
	.zero		1
	.type		_ZN41_INTERNAL_0ba30c30_4_k_cu_fa0249dc_2362934cuda3std3__419piecewise_constructE,@object
	.size		_ZN41_INTERNAL_0ba30c30_4_k_cu_fa0249dc_2362934cuda3std3__419piecewise_constructE,(_ZN41_INTERNAL_0ba30c30_4_k_cu_fa0249dc_2362934cuda3std6ranges3__45__cpo5cdataE - _ZN41_INTERNAL_0ba30c30_4_k_cu_fa0249dc_2362934cuda3std3__419piecewise_constructE)
_ZN41_INTERNAL_0ba30c30_4_k_cu_fa0249dc_2362934cuda3std3__419piecewise_constructE:
	.zero		1
	.type		_ZN41_INTERNAL_0ba30c30_4_k_cu_fa0249dc_2362934cuda3std6ranges3__45__cpo5cdataE,@object
	.size		_ZN41_INTERNAL_0ba30c30_4_k_cu_fa0249dc_2362934cuda3std6ranges3__45__cpo5cdataE,(_ZN41_INTERNAL_0ba30c30_4_k_cu_fa0249dc_2362936thrust24THRUST_300001_SM_1000_NS12placeholders2_2E - _ZN41_INTERNAL_0ba30c30_4_k_cu_fa0249dc_2362934cuda3std6ranges3__45__cpo5cdataE)
_ZN41_INTERNAL_0ba30c30_4_k_cu_fa0249dc_2362934cuda3std6ranges3__45__cpo5cdataE:
	.zero		1
	.type		_ZN41_INTERNAL_0ba30c30_4_k_cu_fa0249dc_2362936thrust24THRUST_300001_SM_1000_NS12placeholders2_2E,@object
	.size		_ZN41_INTERNAL_0ba30c30_4_k_cu_fa0249dc_2362936thrust24THRUST_300001_SM_1000_NS12placeholders2_2E,(_ZN41_INTERNAL_0ba30c30_4_k_cu_fa0249dc_2362934cuda3std3__45__cpo3endE - _ZN41_INTERNAL_0ba30c30_4_k_cu_fa0249dc_2362936thrust24THRUST_300001_SM_1000_NS12placeholders2_2E)
_ZN41_INTERNAL_0ba30c30_4_k_cu_fa0249dc_2362936thrust24THRUST_300001_SM_1000_NS12placeholders2_2E:
	.zero		1
	.type		_ZN41_INTERNAL_0ba30c30_4_k_cu_fa0249dc_2362934cuda3std3__45__cpo3endE,@object
	.size		_ZN41_INTERNAL_0ba30c30_4_k_cu_fa0249dc_2362934cuda3std3__45__cpo3endE,(_ZN41_INTERNAL_0ba30c30_4_k_cu_fa0249dc_2362934cuda3std6ranges3__45__cpo3endE - _ZN41_INTERNAL_0ba30c30_4_k_cu_fa0249dc_2362934cuda3std3__45__cpo3endE)
_ZN41_INTERNAL_0ba30c30_4_k_cu_fa0249dc_2362934cuda3std3__45__cpo3endE:
	.zero		1
	.type		_ZN41_INTERNAL_0ba30c30_4_k_cu_fa0249dc_2362934cuda3std6ranges3__45__cpo3endE,@object
	.size		_ZN41_INTERNAL_0ba30c30_4_k_cu_fa0249dc_2362934cuda3std6ranges3__45__cpo3endE,(_ZN41_INTERNAL_0ba30c30_4_k_cu_fa0249dc_2362936thrust24THRUST_300001_SM_1000_NS12placeholders2_6E - _ZN41_INTERNAL_0ba30c30_4_k_cu_fa0249dc_2362934cuda3std6ranges3__45__cpo3endE)
_ZN41_INTERNAL_0ba30c30_4_k_cu_fa0249dc_2362934cuda3std6ranges3__45__cpo3endE:
	.zero		1
	.type		_ZN41_INTERNAL_0ba30c30_4_k_cu_fa0249dc_2362936thrust24THRUST_300001_SM_1000_NS12placeholders2_6E,@object
	.size		_ZN41_INTERNAL_0ba30c30_4_k_cu_fa0249dc_2362936thrust24THRUST_300001_SM_1000_NS12placeholders2_6E,(_ZN41_INTERNAL_0ba30c30_4_k_cu_fa0249dc_2362934cuda3std3__45__cpo4rendE - _ZN41_INTERNAL_0ba30c30_4_k_cu_fa0249dc_2362936thrust24THRUST_300001_SM_1000_NS12placeholders2_6E)
_ZN41_INTERNAL_0ba30c30_4_k_cu_fa0249dc_2362936thrust24THRUST_300001_SM_1000_NS12placeholders2_6E:
	.zero		1
	.type		_ZN41_INTERNAL_0ba30c30_4_k_cu_fa0249dc_2362934cuda3std3__45__cpo4rendE,@object
	.size		_ZN41_INTERNAL_0ba30c30_4_k_cu_fa0249dc_2362934cuda3std3__45__cpo4rendE,(_ZN41_INTERNAL_0ba30c30_4_k_cu_fa0249dc_2362934cuda3std6ranges3__45__cpo9iter_swapE - _ZN41_INTERNAL_0ba30c30_4_k_cu_fa0249dc_2362934cuda3std3__45__cpo4rendE)
_ZN41_INTERNAL_0ba30c30_4_k_cu_fa0249dc_2362934cuda3std3__45__cpo4rendE:
	.zero		1
	.type		_ZN41_INTERNAL_0ba30c30_4_k_cu_fa0249dc_2362934cuda3std6ranges3__45__cpo9iter_swapE,@object
	.size		_ZN41_INTERNAL_0ba30c30_4_k_cu_fa0249dc_2362934cuda3std6ranges3__45__cpo9iter_swapE,(_ZN41_INTERNAL_0ba30c30_4_k_cu_fa0249dc_2362934cuda3std3__48unexpectE - _ZN41_INTERNAL_0ba30c30_4_k_cu_fa0249dc_2362934cuda3std6ranges3__45__cpo9iter_swapE)
_ZN41_INTERNAL_0ba30c30_4_k_cu_fa0249dc_2362934cuda3std6ranges3__45__cpo9iter_swapE:
	.zero		1
	.type		_ZN41_INTERNAL_0ba30c30_4_k_cu_fa0249dc_2362934cuda3std3__48unexpectE,@object
	.size		_ZN41_INTERNAL_0ba30c30_4_k_cu_fa0249dc_2362934cuda3std3__48unexpectE,(_ZN41_INTERNAL_0ba30c30_4_k_cu_fa0249dc_2362936thrust24THRUST_300001_SM_1000_NS8cuda_cub3parE - _ZN41_INTERNAL_0ba30c30_4_k_cu_fa0249dc_2362934cuda3std3__48unexpectE)
_ZN41_INTERNAL_0ba30c30_4_k_cu_fa0249dc_2362934cuda3std3__48unexpectE:
	.zero		1
	.type		_ZN41_INTERNAL_0ba30c30_4_k_cu_fa0249dc_2362936thrust24THRUST_300001_SM_1000_NS8cuda_cub3parE,@object
	.size		_ZN41_INTERNAL_0ba30c30_4_k_cu_fa0249dc_2362936thrust24THRUST_300001_SM_1000_NS8cuda_cub3parE,(_ZN41_INTERNAL_0ba30c30_4_k_cu_fa0249dc_2362936thrust24THRUST_300001_SM_1000_NS12placeholders2_4E - _ZN41_INTERNAL_0ba30c30_4_k_cu_fa0249dc_2362936thrust24THRUST_300001_SM_1000_NS8cuda_cub3parE)
_ZN41_INTERNAL_0ba30c30_4_k_cu_fa0249dc_2362936thrust24THRUST_300001_SM_1000_NS8cuda_cub3parE:
	.zero		1
	.type		_ZN41_INTERNAL_0ba30c30_4_k_cu_fa0249dc_2362936thrust24THRUST_300001_SM_1000_NS12placeholders2_4E,@object
	.size		_ZN41_INTERNAL_0ba30c30_4_k_cu_fa0249dc_2362936thrust24THRUST_300001_SM_1000_NS12placeholders2_4E,(_ZN41_INTERNAL_0ba30c30_4_k_cu_fa0249dc_2362934cuda3std3__45__cpo4cendE - _ZN41_INTERNAL_0ba30c30_4_k_cu_fa0249dc_2362936thrust24THRUST_300001_SM_1000_NS12placeholders2_4E)
_ZN41_INTERNAL_0ba30c30_4_k_cu_fa0249dc_2362936thrust24THRUST_300001_SM_1000_NS12placeholders2_4E:
	.zero		1
	.type		_ZN41_INTERNAL_0ba30c30_4_k_cu_fa0249dc_2362934cuda3std3__45__cpo4cendE,@object
	.size		_ZN41_INTERNAL_0ba30c30_4_k_cu_fa0249dc_2362934cuda3std3__45__cpo4cendE,(_ZN41_INTERNAL_0ba30c30_4_k_cu_fa0249dc_2362934cuda3std6ranges3__45__cpo4cendE - _ZN41_INTERNAL_0ba30c30_4_k_cu_fa0249dc_2362934cuda3std3__45__cpo4cendE)
_ZN41_INTERNAL_0ba30c30_4_k_cu_fa0249dc_2362934cuda3std3__45__cpo4cendE:
	.zero		1
	.type		_ZN41_INTERNAL_0ba30c30_4_k_cu_fa0249dc_2362934cuda3std6ranges3__45__cpo4cendE,@object
	.size		_ZN41_INTERNAL_0ba30c30_4_k_cu_fa0249dc_2362934cuda3std6ranges3__45__cpo4cendE,(_ZN41_INTERNAL_0ba30c30_4_k_cu_fa0249dc_2362934cuda3std3__420unreachable_sentinelE - _ZN41_INTERNAL_0ba30c30_4_k_cu_fa0249dc_2362934cuda3std6ranges3__45__cpo4cendE)
_ZN41_INTERNAL_0ba30c30_4_k_cu_fa0249dc_2362934cuda3std6ranges3__45__cpo4cendE:
	.zero		1
	.type		_ZN41_INTERNAL_0ba30c30_4_k_cu_fa0249dc_2362934cuda3std3__420unreachable_sentinelE,@object
	.size		_ZN41_INTERNAL_0ba30c30_4_k_cu_fa0249dc_2362934cuda3std3__420unreachable_sentinelE,(_ZN41_INTERNAL_0ba30c30_4_k_cu_fa0249dc_2362934cuda3std6ranges3__45__cpo5ssizeE - _ZN41_INTERNAL_0ba30c30_4_k_cu_fa0249dc_2362934cuda3std3__420unreachable_sentinelE)
_ZN41_INTERNAL_0ba30c30_4_k_cu_fa0249dc_2362934cuda3std3__420unreachable_sentinelE:
	.zero		1
	.type		_ZN41_INTERNAL_0ba30c30_4_k_cu_fa0249dc_2362934cuda3std6ranges3__45__cpo5ssizeE,@object
	.size		_ZN41_INTERNAL_0ba30c30_4_k_cu_fa0249dc_2362934cuda3std6ranges3__45__cpo5ssizeE,(_ZN41_INTERNAL_0ba30c30_4_k_cu_fa0249dc_2362936thrust24THRUST_300001_SM_1000_NS12placeholders2_8E - _ZN41_INTERNAL_0ba30c30_4_k_cu_fa0249dc_2362934cuda3std6ranges3__45__cpo5ssizeE)
_ZN41_INTERNAL_0ba30c30_4_k_cu_fa0249dc_2362934cuda3std6ranges3__45__cpo5ssizeE:
	.zero		1
	.type		_ZN41_INTERNAL_0ba30c30_4_k_cu_fa0249dc_2362936thrust24THRUST_300001_SM_1000_NS12placeholders2_8E,@object
	.size		_ZN41_INTERNAL_0ba30c30_4_k_cu_fa0249dc_2362936thrust24THRUST_300001_SM_1000_NS12placeholders2_8E,(_ZN41_INTERNAL_0ba30c30_4_k_cu_fa0249dc_2362934cuda3std3__45__cpo5crendE - _ZN41_INTERNAL_0ba30c30_4_k_cu_fa0249dc_2362936thrust24THRUST_300001_SM_1000_NS12placeholders2_8E)
_ZN41_INTERNAL_0ba30c30_4_k_cu_fa0249dc_2362936thrust24THRUST_300001_SM_1000_NS12placeholders2_8E:
	.zero		1
	.type		_ZN41_INTERNAL_0ba30c30_4_k_cu_fa0249dc_2362934cuda3std3__45__cpo5crendE,@object
	.size		_ZN41_INTERNAL_0ba30c30_4_k_cu_fa0249dc_2362934cuda3std3__45__cpo5crendE,(_ZN41_INTERNAL_0ba30c30_4_k_cu_fa0249dc_2362934cuda3std6ranges3__45__cpo4prevE - _ZN41_INTERNAL_0ba30c30_4_k_cu_fa0249dc_2362934cuda3std3__45__cpo5crendE)
_ZN41_INTERNAL_0ba30c30_4_k_cu_fa0249dc_2362934cuda3std3__45__cpo5crendE:
	.zero		1
	.type		_ZN41_INTERNAL_0ba30c30_4_k_cu_fa0249dc_2362934cuda3std6ranges3__45__cpo4prevE,@object
	.size		_ZN41_INTERNAL_0ba30c30_4_k_cu_fa0249dc_2362934cuda3std6ranges3__45__cpo4prevE,(_ZN41_INTERNAL_0ba30c30_4_k_cu_fa0249dc_2362934cuda3std6ranges3__45__cpo9iter_moveE - _ZN41_INTERNAL_0ba30c30_4_k_cu_fa0249dc_2362934cuda3std6ranges3__45__cpo4prevE)
_ZN41_INTERNAL_0ba30c30_4_k_cu_fa0249dc_2362934cuda3std6ranges3__45__cpo4prevE:
	.zero		1
	.type		_ZN41_INTERNAL_0ba30c30_4_k_cu_fa0249dc_2362934cuda3std6ranges3__45__cpo9iter_moveE,@object
	.size		_ZN41_INTERNAL_0ba30c30_4_k_cu_fa0249dc_2362934cuda3std6ranges3__45__cpo9iter_moveE,(_ZN41_INTERNAL_0ba30c30_4_k_cu_fa0249dc_2362936thrust24THRUST_300001_SM_1000_NS6system6detail10sequential3seqE - _ZN41_INTERNAL_0ba30c30_4_k_cu_fa0249dc_2362934cuda3std6ranges3__45__cpo9iter_moveE)
_ZN41_INTERNAL_0ba30c30_4_k_cu_fa0249dc_2362934cuda3std6ranges3__45__cpo9iter_moveE:
	.zero		1
	.type		_ZN41_INTERNAL_0ba30c30_4_k_cu_fa0249dc_2362936thrust24THRUST_300001_SM_1000_NS6system6detail10sequential3seqE,@object
	.size		_ZN41_INTERNAL_0ba30c30_4_k_cu_fa0249dc_2362936thrust24THRUST_300001_SM_1000_NS6system6detail10sequential3seqE,(.L_31 - _ZN41_INTERNAL_0ba30c30_4_k_cu_fa0249dc_2362936thrust24THRUST_300001_SM_1000_NS6system6detail10sequential3seqE)
_ZN41_INTERNAL_0ba30c30_4_k_cu_fa0249dc_2362936thrust24THRUST_300001_SM_1000_NS6system6detail10sequential3seqE:
	.zero		1
.L_31:


//--------------------- .nv.constant0._ZN3cub18CUB_300001_SM_10006detail11EmptyKernelIvEEvv --------------------------
	.section	.nv.constant0._ZN3cub18CUB_300001_SM_10006detail11EmptyKernelIvEEvv,"a",@progbits
	.sectionflags	@""
	.align	4
.nv.constant0._ZN3cub18CUB_300001_SM_10006detail11EmptyKernelIvEEvv:
	.zero		896


//--------------------- SYMBOLS --------------------------

	.type		.nv.reservedSmem.offset0,@object
	.size		.nv.reservedSmem.offset0,0x4
